//
// Generated by NVIDIA NVVM Compiler
//
// Compiler Build ID: CL-36424714
// Cuda compilation tools, release 13.0, V13.0.88
// Based on NVVM 20.0.0
//

.version 9.0
.target sm_100
.address_size 64

	// .globl	_Z4testd
.func  (.param .align 16 .b8 func_retval0[16]) __internal_trig_reduction_slowpathd
(
	.param .b64 __internal_trig_reduction_slowpathd_param_0
)
;
.global .align 8 .b8 __cudart_i2opi_d[144] = {8, 93, 141, 31, 177, 95, 251, 107, 234, 146, 82, 138, 247, 57, 7, 61, 123, 241, 229, 235, 199, 186, 39, 117, 45, 234, 95, 158, 102, 63, 70, 79, 183, 9, 203, 39, 207, 126, 54, 109, 31, 109, 10, 90, 139, 17, 47, 239, 15, 152, 5, 222, 255, 151, 248, 31, 59, 40, 249, 189, 139, 95, 132, 156, 244, 57, 83, 131, 57, 214, 145, 57, 65, 126, 95, 180, 38, 112, 156, 233, 132, 68, 187, 46, 245, 53, 130, 232, 62, 167, 41, 177, 28, 235, 29, 254, 28, 146, 209, 9, 234, 46, 73, 6, 224, 210, 77, 66, 58, 110, 36, 183, 97, 197, 187, 222, 171, 99, 81, 254, 65, 144, 67, 60, 153, 149, 98, 219, 192, 221, 52, 245, 209, 87, 39, 252, 41, 21, 68, 78, 110, 131, 249, 162};

.visible .entry _Z4testd(
	.param .f64 _Z4testd_param_0
)
{
	.reg .pred 	%p<16>;
	.reg .b32 	%r<17>;
	.reg .b64 	%fd<67>;

	ld.param.f64 	%fd12, [_Z4testd_param_0];
	abs.f64 	%fd1, %fd12;
	setp.lt.f64 	%p1, %fd1, 0d000730D67819E8D2;
	@%p1 bra 	$L__BB0_13;
	setp.gtu.f64 	%p2, %fd1, 0d3FF4C6F208132576;
	@%p2 bra 	$L__BB0_7;
	setp.le.f64 	%p3, %fd1, 0d40213065E54C1AA9;
	@%p3 bra 	$L__BB0_13;
	rcp.approx.ftz.f64 	%fd13, %fd1;
	neg.f64 	%fd14, %fd1;
	fma.rn.f64 	%fd15, %fd14, %fd13, 0d3FF0000000000000;
	fma.rn.f64 	%fd16, %fd15, %fd15, %fd15;
	fma.rn.f64 	%fd17, %fd16, %fd13, %fd13;
	mul.f64 	%fd18, %fd17, %fd17;
	fma.rn.f64 	%fd19, %fd18, 0dC18DA26B212FDC9A, 0d415A30AC6857BEE0;
	fma.rn.f64 	%fd20, %fd19, %fd18, 0dC11764222AD7C910;
	fma.rn.f64 	%fd21, %fd20, %fd18, 0d40CEB02E0C306857;
	fma.rn.f64 	%fd22, %fd21, %fd18, 0dC08351859FA2B23B;
	fma.rn.f64 	%fd23, %fd22, %fd18, 0d403E65A07AF51F42;
	fma.rn.f64 	%fd24, %fd23, %fd18, 0dC002F2B817F77A57;
	fma.rn.f64 	%fd25, %fd24, %fd18, 0d3FD7BCC34DA069FD;
	fma.rn.f64 	%fd26, %fd25, %fd18, 0dBFC4FFFFF8A44463;
	fma.rn.f64 	%fd27, %fd26, %fd18, 0d3FD7FFFFFFFF5CD7;
	fma.rn.f64 	%fd2, %fd27, %fd17, %fd1;
	mul.f64 	%fd28, %fd2, 0d3FE45F306DC9C883;
	cvt.rni.s32.f64 	%r15, %fd28;
	cvt.rn.f64.s32 	%fd29, %r15;
	fma.rn.f64 	%fd30, %fd29, 0dBFF921FB54442D18, %fd2;
	fma.rn.f64 	%fd31, %fd29, 0dBC91A62633145C00, %fd30;
	fma.rn.f64 	%fd65, %fd29, 0dB97B839A252049C0, %fd31;
	abs.f64 	%fd32, %fd2;
	setp.ltu.f64 	%p4, %fd32, 0d41E0000000000000;
	@%p4 bra 	$L__BB0_5;
	{ // callseq 0, 0
	.param .b64 param0;
	st.param.f64 	[param0], %fd2;
	.param .align 16 .b8 retval0[16];
	call.uni (retval0), 
	__internal_trig_reduction_slowpathd, 
	(
	param0
	);
	ld.param.f64 	%fd65, [retval0];
	ld.param.b32 	%r15, [retval0+8];
	} // callseq 0
$L__BB0_5:
	and.b32  	%r8, %r15, 3;
	cvt.rn.f64.u32 	%fd34, %r8;
	add.f64 	%fd35, %fd65, 0dC002D97C7F3321D2;
	fma.rn.f64 	%fd6, %fd34, 0d3FF921FB54442D18, %fd35;
	abs.f64 	%fd36, %fd6;
	setp.eq.f64 	%p5, %fd36, 0d7FF0000000000000;
	setp.ltu.f64 	%p6, %fd36, 0d41E0000000000000;
	or.pred  	%p7, %p5, %p6;
	@%p7 bra 	$L__BB0_13;
	{ // callseq 1, 0
	.param .b64 param0;
	st.param.f64 	[param0], %fd6;
	.param .align 16 .b8 retval0[16];
	call.uni (retval0), 
	__internal_trig_reduction_slowpathd, 
	(
	param0
	);
	ld.param.f64 	%fd37, [retval0];
	ld.param.b32 	%r9, [retval0+8];
	} // callseq 1
	bra.uni 	$L__BB0_13;
$L__BB0_7:
	setp.le.f64 	%p8, %fd1, 0d401C0D26D5A541CB;
	@%p8 bra 	$L__BB0_13;
	setp.le.f64 	%p9, %fd1, 0d4022585C739ACDDD;
	setp.eq.f64 	%p10, %fd1, 0d7FF0000000000000;
	or.pred  	%p11, %p9, %p10;
	@%p11 bra 	$L__BB0_13;
	rcp.approx.ftz.f64 	%fd39, %fd1;
	neg.f64 	%fd40, %fd1;
	fma.rn.f64 	%fd41, %fd40, %fd39, 0d3FF0000000000000;
	fma.rn.f64 	%fd42, %fd41, %fd41, %fd41;
	fma.rn.f64 	%fd43, %fd42, %fd39, %fd39;
	mul.f64 	%fd44, %fd43, %fd43;
	fma.rn.f64 	%fd45, %fd44, 0dC1943281A050209C, 0d416024E99BA46E7B;
	fma.rn.f64 	%fd46, %fd45, %fd44, 0dC11A6875D7DFBD65;
	fma.rn.f64 	%fd47, %fd46, %fd44, 0d40D032C041790233;
	fma.rn.f64 	%fd48, %fd47, %fd44, 0dC0839F895BC22946;
	fma.rn.f64 	%fd49, %fd48, %fd44, 0d403E77CC78ECD2D8;
	fma.rn.f64 	%fd50, %fd49, %fd44, 0dC002F368D0117BE9;
	fma.rn.f64 	%fd51, %fd50, %fd44, 0d3FD7BCC786009A25;
	fma.rn.f64 	%fd52, %fd51, %fd44, 0dBFC4FFFFFC51BC7A;
	fma.rn.f64 	%fd53, %fd52, %fd44, 0d3FD7FFFFFFFFB5EA;
	fma.rn.f64 	%fd7, %fd53, %fd43, %fd1;
	mul.f64 	%fd54, %fd7, 0d3FE45F306DC9C883;
	cvt.rni.s32.f64 	%r16, %fd54;
	cvt.rn.f64.s32 	%fd55, %r16;
	fma.rn.f64 	%fd56, %fd55, 0dBFF921FB54442D18, %fd7;
	fma.rn.f64 	%fd57, %fd55, 0dBC91A62633145C00, %fd56;
	fma.rn.f64 	%fd66, %fd55, 0dB97B839A252049C0, %fd57;
	abs.f64 	%fd58, %fd7;
	setp.ltu.f64 	%p12, %fd58, 0d41E0000000000000;
	@%p12 bra 	$L__BB0_11;
	{ // callseq 2, 0
	.param .b64 param0;
	st.param.f64 	[param0], %fd7;
	.param .align 16 .b8 retval0[16];
	call.uni (retval0), 
	__internal_trig_reduction_slowpathd, 
	(
	param0
	);
	ld.param.f64 	%fd66, [retval0];
	ld.param.b32 	%r16, [retval0+8];
	} // callseq 2
$L__BB0_11:
	and.b32  	%r12, %r16, 3;
	cvt.rn.f64.u32 	%fd60, %r12;
	add.f64 	%fd61, %fd66, 0dC00F6A7A2955385E;
	fma.rn.f64 	%fd11, %fd60, 0d3FF921FB54442D18, %fd61;
	abs.f64 	%fd62, %fd11;
	setp.eq.f64 	%p13, %fd62, 0d7FF0000000000000;
	setp.ltu.f64 	%p14, %fd62, 0d41E0000000000000;
	or.pred  	%p15, %p13, %p14;
	@%p15 bra 	$L__BB0_13;
	{ // callseq 3, 0
	.param .b64 param0;
	st.param.f64 	[param0], %fd11;
	.param .align 16 .b8 retval0[16];
	call.uni (retval0), 
	__internal_trig_reduction_slowpathd, 
	(
	param0
	);
	ld.param.f64 	%fd63, [retval0];
	ld.param.b32 	%r13, [retval0+8];
	} // callseq 3
$L__BB0_13:
	ret;

}
.func  (.param .align 16 .b8 func_retval0[16]) __internal_trig_reduction_slowpathd(
	.param .b64 __internal_trig_reduction_slowpathd_param_0
)
{
	.local .align 8 .b8 	__local_depot1[40];
	.reg .b64 	%SP;
	.reg .b64 	%SPL;
	.reg .pred 	%p<10>;
	.reg .b32 	%r<47>;
	.reg .b64 	%rd<74>;
	.reg .b64 	%fd<5>;

	mov.u64 	%SPL, __local_depot1;
	ld.param.f64 	%fd4, [__internal_trig_reduction_slowpathd_param_0];
	add.u64 	%rd1, %SPL, 0;
	{
	.reg .b32 %temp; 
	mov.b64 	{%temp, %r1}, %fd4;
	}
	shr.u32 	%r2, %r1, 20;
	and.b32  	%r3, %r2, 2047;
	setp.eq.s32 	%p1, %r3, 2047;
	mov.b32 	%r46, 0;
	@%p1 bra 	$L__BB1_9;
	add.s32 	%r20, %r3, -1024;
	mov.b64 	%rd20, %fd4;
	shl.b64 	%rd2, %rd20, 11;
	shr.u32 	%r4, %r20, 6;
	sub.s32 	%r45, 15, %r4;
	sub.s32 	%r21, 19, %r4;
	setp.lt.u32 	%p2, %r20, 128;
	selp.b32 	%r6, 18, %r21, %p2;
	setp.ge.s32 	%p3, %r45, %r6;
	mov.b64 	%rd70, 0;
	@%p3 bra 	$L__BB1_4;
	add.s32 	%r23, %r6, %r4;
	neg.s32 	%r43, %r23;
	or.b64  	%rd3, %rd2, -9223372036854775808;
	mov.b64 	%rd70, 0;
	mov.b32 	%r42, 0;
	mov.u64 	%rd25, __cudart_i2opi_d;
	mov.u32 	%r44, %r45;
$L__BB1_3:
	.pragma "nounroll";
	mul.wide.s32 	%rd22, %r42, 8;
	add.s64 	%rd23, %rd1, %rd22;
	mul.wide.s32 	%rd24, %r44, 8;
	add.s64 	%rd26, %rd25, %rd24;
	ld.global.nc.u64 	%rd27, [%rd26];
	{
	.reg .u32 %r0, %r1, %r2, %r3, %alo, %ahi, %blo, %bhi, %clo, %chi;
	mov.b64 	{%alo,%ahi}, %rd27;
	mov.b64 	{%blo,%bhi}, %rd3;
	mov.b64 	{%clo,%chi}, %rd70;
	mad.lo.cc.u32 	%r0, %alo, %blo, %clo;
	madc.hi.cc.u32 	%r1, %alo, %blo, %chi;
	madc.hi.u32 	%r2, %alo, %bhi, 0;
	mad.lo.cc.u32 	%r1, %alo, %bhi, %r1;
	madc.hi.cc.u32 	%r2, %ahi, %blo, %r2;
	madc.hi.u32 	%r3, %ahi, %bhi, 0;
	mad.lo.cc.u32 	%r1, %ahi, %blo, %r1;
	madc.lo.cc.u32 	%r2, %ahi, %bhi, %r2;
	addc.u32 	%r3, %r3, 0;
	mov.b64 	%rd28, {%r0,%r1};
	mov.b64 	%rd70, {%r2,%r3};
	}
	st.local.u64 	[%rd23], %rd28;
	add.s32 	%r44, %r44, 1;
	add.s32 	%r43, %r43, 1;
	add.s32 	%r42, %r42, 1;
	setp.ne.s32 	%p4, %r43, -15;
	mov.u32 	%r45, %r6;
	@%p4 bra 	$L__BB1_3;
$L__BB1_4:
	cvt.s64.s32 	%rd29, %r45;
	cvt.u64.u32 	%rd30, %r4;
	add.s64 	%rd31, %rd30, %rd29;
	shl.b64 	%rd32, %rd31, 3;
	add.s64 	%rd33, %rd1, %rd32;
	st.local.u64 	[%rd33+-120], %rd70;
	and.b32  	%r15, %r2, 63;
	ld.local.u64 	%rd72, [%rd1+16];
	ld.local.u64 	%rd71, [%rd1+24];
	setp.eq.s32 	%p5, %r15, 0;
	@%p5 bra 	$L__BB1_6;
	shl.b64 	%rd34, %rd71, %r15;
	shr.u64 	%rd35, %rd72, 1;
	xor.b32  	%r24, %r15, 63;
	shr.u64 	%rd36, %rd35, %r24;
	or.b64  	%rd71, %rd34, %rd36;
	ld.local.u64 	%rd37, [%rd1+8];
	shl.b64 	%rd38, %rd72, %r15;
	shr.u64 	%rd39, %rd37, 1;
	shr.u64 	%rd40, %rd39, %r24;
	or.b64  	%rd72, %rd38, %rd40;
$L__BB1_6:
	and.b32  	%r25, %r1, -2147483648;
	shr.u64 	%rd41, %rd71, 62;
	cvt.u32.u64 	%r26, %rd41;
	mov.b64 	{%r27, %r28}, %rd71;
	mov.b64 	{%r29, %r30}, %rd72;
	shf.l.wrap.b32 	%r31, %r30, %r27, 2;
	shf.l.wrap.b32 	%r32, %r27, %r28, 2;
	mov.b64 	%rd42, {%r31, %r32};
	shl.b64 	%rd43, %rd72, 2;
	shr.u64 	%rd44, %rd42, 63;
	cvt.u32.u64 	%r33, %rd44;
	add.s32 	%r34, %r33, %r26;
	setp.eq.s32 	%p6, %r25, 0;
	neg.s32 	%r35, %r34;
	selp.b32 	%r46, %r34, %r35, %p6;
	setp.gt.s64 	%p7, %rd42, -1;
	mov.b64 	%rd45, 0;
	{
	.reg .u32 %r0, %r1, %r2, %r3, %a0, %a1, %a2, %a3, %b0, %b1, %b2, %b3;
	mov.b64 	{%a0,%a1}, %rd45;
	mov.b64 	{%a2,%a3}, %rd45;
	mov.b64 	{%b0,%b1}, %rd43;
	mov.b64 	{%b2,%b3}, %rd42;
	sub.cc.u32 	%r0, %a0, %b0;
	subc.cc.u32 	%r1, %a1, %b1;
	subc.cc.u32 	%r2, %a2, %b2;
	subc.u32 	%r3, %a3, %b3;
	mov.b64 	%rd46, {%r0,%r1};
	mov.b64 	%rd47, {%r2,%r3};
	}
	xor.b32  	%r36, %r25, -2147483648;
	selp.b64 	%rd73, %rd42, %rd47, %p7;
	selp.b64 	%rd14, %rd43, %rd46, %p7;
	selp.b32 	%r17, %r25, %r36, %p7;
	clz.b64 	%r37, %rd73;
	cvt.u64.u32 	%rd15, %r37;
	setp.eq.s32 	%p8, %r37, 0;
	@%p8 bra 	$L__BB1_8;
	cvt.u32.u64 	%r38, %rd15;
	and.b32  	%r39, %r38, 63;
	shl.b64 	%rd48, %rd73, %r39;
	shr.u64 	%rd49, %rd14, 1;
	not.b32 	%r40, %r38;
	and.b32  	%r41, %r40, 63;
	shr.u64 	%rd50, %rd49, %r41;
	or.b64  	%rd73, %rd48, %rd50;
$L__BB1_8:
	mov.b64 	%rd51, -3958705157555305931;
	{
	.reg .u32 %r0, %r1, %r2, %r3, %alo, %ahi, %blo, %bhi;
	mov.b64 	{%alo,%ahi}, %rd73;
	mov.b64 	{%blo,%bhi}, %rd51;
	mul.lo.u32 	%r0, %alo, %blo;
	mul.hi.u32 	%r1, %alo, %blo;
	mad.lo.cc.u32 	%r1, %alo, %bhi, %r1;
	madc.hi.u32 	%r2, %alo, %bhi, 0;
	mad.lo.cc.u32 	%r1, %ahi, %blo, %r1;
	madc.hi.cc.u32 	%r2, %ahi, %blo, %r2;
	madc.hi.u32 	%r3, %ahi, %bhi, 0;
	mad.lo.cc.u32 	%r2, %ahi, %bhi, %r2;
	addc.u32 	%r3, %r3, 0;
	mov.b64 	%rd52, {%r0,%r1};
	mov.b64 	%rd53, {%r2,%r3};
	}
	setp.gt.s64 	%p9, %rd53, 0;
	{
	.reg .u32 %r0, %r1, %r2, %r3, %a0, %a1, %a2, %a3, %b0, %b1, %b2, %b3;
	mov.b64 	{%a0,%a1}, %rd52;
	mov.b64 	{%a2,%a3}, %rd53;
	mov.b64 	{%b0,%b1}, %rd52;
	mov.b64 	{%b2,%b3}, %rd53;
	add.cc.u32 	%r0, %a0, %b0;
	addc.cc.u32 	%r1, %a1, %b1;
	addc.cc.u32 	%r2, %a2, %b2;
	addc.u32 	%r3, %a3, %b3;
	mov.b64 	%rd54, {%r0,%r1};
	mov.b64 	%rd55, {%r2,%r3};
	}
	selp.b64 	%rd56, %rd55, %rd53, %p9;
	selp.s64 	%rd57, -1, 0, %p9;
	sub.s64 	%rd58, %rd57, %rd15;
	cvt.u64.u32 	%rd59, %r17;
	shl.b64 	%rd60, %rd59, 32;
	add.s64 	%rd61, %rd56, 1;
	shr.u64 	%rd62, %rd61, 10;
	add.s64 	%rd63, %rd62, 1;
	shr.u64 	%rd64, %rd63, 1;
	shl.b64 	%rd65, %rd58, 52;
	add.s64 	%rd66, %rd65, %rd64;
	add.s64 	%rd67, %rd66, 4602678819172646912;
	or.b64  	%rd68, %rd67, %rd60;
	mov.b64 	%fd4, %rd68;
$L__BB1_9:
	st.param.f64 	[func_retval0], %fd4;
	st.param.b32 	[func_retval0+8], %r46;
	ret;

}


// ===== COMPILED SASS (sm_100) =====

	.target	sm_100

	.elftype	@"ET_EXEC"


//--------------------- .note.nv.tkinfo           --------------------------
	.section	.note.nv.tkinfo,"",@"SHT_NOTE"
	.sectionflags	@"SHF_NOTE_NV_TKINFO"
	.tkinfo
        /*0018*/ 	.word	0x00000002
        /*0030*/ 	.string	""
        /*0030*/ 	.string	"ptxas"
        /*0030*/ 	.string	"Cuda compilation tools, release 13.0, V13.0.88"
        /*0030*/ 	.string	"Build cuda_13.0.r13.0/compiler.36424714_0"
        /*0030*/ 	.string	"-arch sm_100 -m 64 "



//--------------------- .note.nv.cuinfo           --------------------------
	.section	.note.nv.cuinfo,"",@"SHT_NOTE"
	.sectionflags	@"SHF_NOTE_NV_CUINFO"
        /*0018*/ 	.short	0x0002
        /*001a*/ 	.short	0x0064
        /*001c*/ 	.short	0x0082
	.zero		2


//--------------------- .nv.info                  --------------------------
	.section	.nv.info,"",@"SHT_CUDA_INFO"
	.align	4


	//----- nvinfo : EIATTR_REGCOUNT
	.align		4
        /*0000*/ 	.byte	0x04, 0x2f
        /*0002*/ 	.short	(.L_2 - .L_1)
	.align		4
.L_1:
        /*0004*/ 	.word	index@(_Z4testd)
        /*0008*/ 	.word	0x0000001a


	//----- nvinfo : EIATTR_FRAME_SIZE
	.align		4
.L_2:
        /*000c*/ 	.byte	0x04, 0x11
        /*000e*/ 	.short	(.L_4 - .L_3)
	.align		4
.L_3:
        /*0010*/ 	.word	index@($_Z4testd$__internal_trig_reduction_slowpathd)
        /*0014*/ 	.word	0x00000028


	//----- nvinfo : EIATTR_FRAME_SIZE
	.align		4
.L_4:
        /*0018*/ 	.byte	0x04, 0x11
        /*001a*/ 	.short	(.L_6 - .L_5)
	.align		4
.L_5:
        /*001c*/ 	.word	index@(_Z4testd)
        /*0020*/ 	.word	0x00000028


	//----- nvinfo : EIATTR_MIN_STACK_SIZE
	.align		4
.L_6:
        /*0024*/ 	.byte	0x04, 0x12
        /*0026*/ 	.short	(.L_8 - .L_7)
	.align		4
.L_7:
        /*0028*/ 	.word	index@(_Z4testd)
        /*002c*/ 	.word	0x00000028
.L_8:


//--------------------- .nv.compat                --------------------------
	.section	.nv.compat,"",@"SHT_CUDA_COMPAT_INFO"
	.align	4
        /*0000*/ 	.byte	0x02, 0x09, 0x00, 0x00, 0x02, 0x02, 0x01, 0x00, 0x02, 0x05, 0x05, 0x00, 0x03, 0x07, 0x01, 0x01
        /*0010*/ 	.byte	0x02, 0x03, 0x00, 0x00, 0x02, 0x06, 0x01, 0x00, 0x04, 0x0b, 0x08, 0x00, 0x01, 0x00, 0x00, 0x00
        /*0020*/ 	.byte	0x00, 0x00, 0x00, 0x00


//--------------------- .nv.info._Z4testd         --------------------------
	.section	.nv.info._Z4testd,"",@"SHT_CUDA_INFO"
	.sectionflags	@""
	.align	4


	//----- nvinfo : EIATTR_CUDA_API_VERSION
	.align		4
        /*0000*/ 	.byte	0x04, 0x37
        /*0002*/ 	.short	(.L_10 - .L_9)
.L_9:
        /*0004*/ 	.word	0x00000082


	//----- nvinfo : EIATTR_KPARAM_INFO
	.align		4
.L_10:
        /*0008*/ 	.byte	0x04, 0x17
        /*000a*/ 	.short	(.L_12 - .L_11)
.L_11:
        /*000c*/ 	.word	0x00000000
        /*0010*/ 	.short	0x0000
        /*0012*/ 	.short	0x0000
        /*0014*/ 	.byte	0x00, 0xf0, 0x21, 0x00


	//----- nvinfo : EIATTR_SPARSE_MMA_MASK
	.align		4
.L_12:
        /*0018*/ 	.byte	0x03, 0x50
        /*001a*/ 	.short	0x0000


	//----- nvinfo : EIATTR_MAXREG_COUNT
	.align		4
        /*001c*/ 	.byte	0x03, 0x1b
        /*001e*/ 	.short	0x00ff


	//----- nvinfo : EIATTR_MERCURY_ISA_VERSION
	.align		4
        /*0020*/ 	.byte	0x03, 0x5f
        /*0022*/ 	.short	0x0101


	//----- nvinfo : EIATTR_VRC_CTA_INIT_COUNT
	.align		4
        /*0024*/ 	.byte	0x02, 0x4a
	.zero		1
	.zero		1


	//----- nvinfo : EIATTR_EXIT_INSTR_OFFSETS
	.align		4
        /*0028*/ 	.byte	0x04, 0x1c
        /*002a*/ 	.short	(.L_14 - .L_13)


	//   ....[0]....
.L_13:
        /*002c*/ 	.word	0x00000060


	//   ....[1]....
        /*0030*/ 	.word	0x000000e0


	//   ....[2]....
        /*0034*/ 	.word	0x00000500


	//   ....[3]....
        /*0038*/ 	.word	0x00000530


	//   ....[4]....
        /*003c*/ 	.word	0x00000570


	//   ....[5]....
        /*0040*/ 	.word	0x000005c0


	//   ....[6]....
        /*0044*/ 	.word	0x000009e0


	//   ....[7]....
        /*0048*/ 	.word	0x00000a10


	//----- nvinfo : EIATTR_CRS_STACK_SIZE
	.align		4
.L_14:
        /*004c*/ 	.byte	0x04, 0x1e
        /*004e*/ 	.short	(.L_16 - .L_15)
.L_15:
        /*0050*/ 	.word	0x00000000


	//----- nvinfo : EIATTR_CBANK_PARAM_SIZE
	.align		4
.L_16:
        /*0054*/ 	.byte	0x03, 0x19
        /*0056*/ 	.short	0x0008


	//----- nvinfo : EIATTR_PARAM_CBANK
	.align		4
        /*0058*/ 	.byte	0x04, 0x0a
        /*005a*/ 	.short	(.L_18 - .L_17)
	.align		4
.L_17:
        /*005c*/ 	.word	index@(.nv.constant0._Z4testd)
        /*0060*/ 	.short	0x0380
        /*0062*/ 	.short	0x0008


	//----- nvinfo : EIATTR_SW_WAR
	.align		4
.L_18:
        /*0064*/ 	.byte	0x04, 0x36
        /*0066*/ 	.short	(.L_20 - .L_19)
.L_19:
        /*0068*/ 	.word	0x00000008
.L_20:


//--------------------- .nv.callgraph             --------------------------
	.section	.nv.callgraph,"",@"SHT_CUDA_CALLGRAPH"
	.align	4
	.sectionentsize	8
	.align		4
        /*0000*/ 	.word	0x00000000
	.align		4
        /*0004*/ 	.word	0xffffffff
	.align		4
        /*0008*/ 	.word	0x00000000
	.align		4
        /*000c*/ 	.word	0xfffffffe
	.align		4
        /*0010*/ 	.word	0x00000000
	.align		4
        /*0014*/ 	.word	0xfffffffd
	.align		4
        /*0018*/ 	.word	0x00000000
	.align		4
        /*001c*/ 	.word	0xfffffffc


//--------------------- .nv.constant4             --------------------------
	.section	.nv.constant4,"a",@progbits
	.align	8
	.align		8
.nv.constant4:
        /*0000*/ 	.dword	__cudart_i2opi_d


//--------------------- .text._Z4testd            --------------------------
	.section	.text._Z4testd,"ax",@progbits
	.align	128
        .global         _Z4testd
        .type           _Z4testd,@function
        .size           _Z4testd,(.L_x_8 - _Z4testd)
        .other          _Z4testd,@"STO_CUDA_ENTRY STV_DEFAULT"
_Z4testd:
.text._Z4testd:
[----:B------:R-:W0:Y:S08]  /*0000*/  LDC R1, c[0x0][0x37c] ;  /* 0x0000df00ff017b82 */ /* 0x000e300000000800 */
[----:B------:R-:W1:Y:S01]  /*0010*/  LDC.64 R2, c[0x0][0x380] ;  /* 0x0000e000ff027b82 */ /* 0x000e620000000a00 */
[----:B------:R-:W-:Y:S01]  /*0020*/  UMOV UR4, 0x7819e8d2 ;  /* 0x7819e8d200047882 */ /* 0x000fe20000000000 */
[----:B------:R-:W-:Y:S01]  /*0030*/  UMOV UR5, 0x730d6 ;  /* 0x000730d600057882 */ /* 0x000fe20000000000 */
[----:B0-----:R-:W-:Y:S01]  /*0040*/  VIADD R1, R1, 0xffffffd8 ;  /* 0xffffffd801017836 */ /* 0x001fe20000000000 */
[----:B-1----:R-:W-:-:S14]  /*0050*/  DSETP.GEU.AND P0, PT, |R2|, UR4, PT ;  /* 0x0000000402007e2a */ /* 0x002fdc000bf0e200 */
[----:B------:R-:W-:Y:S05]  /*0060*/  @!P0 EXIT ;  /* 0x000000000000894d */ /* 0x000fea0003800000 */
[----:B------:R-:W-:Y:S01]  /*0070*/  UMOV UR4, 0x8132576 ;  /* 0x0813257600047882 */ /* 0x000fe20000000000 */
[----:B------:R-:W-:Y:S02]  /*0080*/  UMOV UR5, 0x3ff4c6f2 ;  /* 0x3ff4c6f200057882 */ /* 0x000fe40000000000 */
[----:B------:R-:W-:-:S14]  /*0090*/  DSETP.GTU.AND P0, PT, |R2|, UR4, PT ;  /* 0x0000000402007e2a */ /* 0x000fdc000bf0c200 */
[----:B------:R-:W-:Y:S05]  /*00a0*/  @P0 BRA `(.L_x_0) ;  /* 0x0000000400240947 */ /* 0x000fea0003800000 */
[----:B------:R-:W-:Y:S01]  /*00b0*/  UMOV UR4, 0xe54c1aa9 ;  /* 0xe54c1aa900047882 */ /* 0x000fe20000000000 */
[----:B------:R-:W-:Y:S02]  /*00c0*/  UMOV UR5, 0x40213065 ;  /* 0x4021306500057882 */ /* 0x000fe40000000000 */
[----:B------:R-:W-:-:S14]  /*00d0*/  DSETP.GTU.AND P0, PT, |R2|, UR4, PT ;  /* 0x0000000402007e2a */ /* 0x000fdc000bf0c200 */
[----:B------:R-:W-:Y:S05]  /*00e0*/  @!P0 EXIT ;  /* 0x000000000000894d */ /* 0x000fea0003800000 */
[----:B------:R-:W-:Y:S01]  /*00f0*/  DADD R10, -RZ, |R2| ;  /* 0x00000000ff0a7229 */ /* 0x000fe20000000502 */
[----:B------:R-:W-:Y:S01]  /*0100*/  IMAD.MOV.U32 R4, RZ, RZ, RZ ;  /* 0x000000ffff047224 */ /* 0x000fe200078e00ff */
[----:B------:R-:W-:Y:S01]  /*0110*/  UMOV UR4, 0x212fdc9a ;  /* 0x212fdc9a00047882 */ /* 0x000fe20000000000 */
[----:B------:R-:W-:Y:S01]  /*0120*/  IMAD.MOV.U32 R8, RZ, RZ, 0x6857bee0 ;  /* 0x6857bee0ff087424 */ /* 0x000fe200078e00ff */
[----:B------:R-:W-:Y:S01]  /*0130*/  UMOV UR5, 0x418da26b ;  /* 0x418da26b00057882 */ /* 0x000fe20000000000 */
[----:B------:R-:W-:Y:S01]  /*0140*/  IMAD.MOV.U32 R9, RZ, RZ, 0x415a30ac ;  /* 0x415a30acff097424 */ /* 0x000fe200078e00ff */
[----:B------:R-:W0:Y:S02]  /*0150*/  MUFU.RCP64H R5, R11 ;  /* 0x0000000b00057308 */ /* 0x000e240000001800 */
[----:B0-----:R-:W-:-:S08]  /*0160*/  DFMA R6, R4, -|R2|, 1 ;  /* 0x3ff000000406742b */ /* 0x001fd00000000c02 */
[----:B------:R-:W-:-:S08]  /*0170*/  DFMA R6, R6, R6, R6 ;  /* 0x000000060606722b */ /* 0x000fd00000000006 */
[----:B------:R-:W-:-:S08]  /*0180*/  DFMA R6, R4, R6, R4 ;  /* 0x000000060406722b */ /* 0x000fd00000000004 */
[----:B------:R-:W-:-:S08]  /*0190*/  DMUL R4, R6, R6 ;  /* 0x0000000606047228 */ /* 0x000fd00000000000 */
[----:B------:R-:W-:Y:S01]  /*01a0*/  DFMA R8, R4, -UR4, R8 ;  /* 0x8000000404087c2b */ /* 0x000fe20008000008 */
[----:B------:R-:W-:Y:S01]  /*01b0*/  UMOV UR4, 0x2ad7c910 ;  /* 0x2ad7c91000047882 */ /* 0x000fe20000000000 */
[----:B------:R-:W-:-:S06]  /*01c0*/  UMOV UR5, 0x41176422 ;  /* 0x4117642200057882 */ /* 0x000fcc0000000000 */
[----:B------:R-:W-:Y:S01]  /*01d0*/  DFMA R8, R4, R8, -UR4 ;  /* 0x8000000404087e2b */ /* 0x000fe20008000008 */
[----:B------:R-:W-:Y:S01]  /*01e0*/  UMOV UR4, 0xc306857 ;  /* 0x0c30685700047882 */ /* 0x000fe20000000000 */
[----:B------:R-:W-:-:S06]  /*01f0*/  UMOV UR5, 0x40ceb02e ;  /* 0x40ceb02e00057882 */ /* 0x000fcc0000000000 */
[----:B------:R-:W-:Y:S01]  /*0200*/  DFMA R8, R4, R8, UR4 ;  /* 0x0000000404087e2b */ /* 0x000fe20008000008 */
        /* <DEDUP_REMOVED lines=20> */
[----:B------:R-:W-:-:S08]  /*0350*/  DFMA R16, R6, R8, |R2| ;  /* 0x000000080610722b */ /* 0x000fd00000000402 */
[C---:B------:R-:W-:Y:S01]  /*0360*/  DMUL R2, R16.reuse, UR4 ;  /* 0x0000000410027c28 */ /* 0x040fe20008000000 */
[----:B------:R-:W-:Y:S01]  /*0370*/  UMOV UR4, 0x54442d18 ;  /* 0x54442d1800047882 */ /* 0x000fe20000000000 */
[----:B------:R-:W-:Y:S01]  /*0380*/  UMOV UR5, 0x3ff921fb ;  /* 0x3ff921fb00057882 */ /* 0x000fe20000000000 */
[----:B------:R-:W-:-:S07]  /*0390*/  DSETP.GE.AND P0, PT, |R16|, 2.14748364800000000000e+09, PT ;  /* 0x41e000001000742a */ /* 0x000fce0003f06200 */
[----:B------:R-:W0:Y:S08]  /*03a0*/  F2I.F64 R2, R2 ;  /* 0x0000000200027311 */ /* 0x000e300000301100 */
[----:B0-----:R-:W0:Y:S02]  /*03b0*/  I2F.F64 R4, R2 ;  /* 0x0000000200047312 */ /* 0x001e240000201c00 */
[----:B0-----:R-:W-:Y:S01]  /*03c0*/  DFMA R6, R4, -UR4, R16 ;  /* 0x8000000404067c2b */ /* 0x001fe20008000010 */
[----:B------:R-:W-:Y:S01]  /*03d0*/  UMOV UR4, 0x33145c00 ;  /* 0x33145c0000047882 */ /* 0x000fe20000000000 */
[----:B------:R-:W-:-:S06]  /*03e0*/  UMOV UR5, 0x3c91a626 ;  /* 0x3c91a62600057882 */ /* 0x000fcc0000000000 */
[----:B------:R-:W-:Y:S01]  /*03f0*/  DFMA R6, R4, -UR4, R6 ;  /* 0x8000000404067c2b */ /* 0x000fe20008000006 */
[----:B------:R-:W-:Y:S01]  /*0400*/  UMOV UR4, 0x252049c0 ;  /* 0x252049c000047882 */ /* 0x000fe20000000000 */
[----:B------:R-:W-:-:S06]  /*0410*/  UMOV UR5, 0x397b839a ;  /* 0x397b839a00057882 */ /* 0x000fcc0000000000 */
[----:B------:R-:W-:Y:S01]  /*0420*/  DFMA R4, R4, -UR4, R6 ;  /* 0x8000000404047c2b */ /* 0x000fe20008000006 */
[----:B------:R-:W-:Y:S10]  /*0430*/  @!P0 BRA `(.L_x_1) ;  /* 0x0000000000088947 */ /* 0x000ff40003800000 */
[----:B------:R-:W-:-:S07]  /*0440*/  MOV R10, 0x460 ;  /* 0x00000460000a7802 */ /* 0x000fce0000000f00 */
[----:B------:R-:W-:Y:S05]  /*0450*/  CALL.REL.NOINC `($_Z4testd$__internal_trig_reduction_slowpathd) ;  /* 0x0000000400707944 */ /* 0x000fea0003c00000 */
.L_x_1:
[----:B------:R-:W-:Y:S01]  /*0460*/  LOP3.LUT R2, R2, 0x3, RZ, 0xc0, !PT ;  /* 0x0000000302027812 */ /* 0x000fe200078ec0ff */
[----:B------:R-:W-:Y:S01]  /*0470*/  UMOV UR4, 0x7f3321d2 ;  /* 0x7f3321d200047882 */ /* 0x000fe20000000000 */
[----:B------:R-:W-:Y:S02]  /*0480*/  UMOV UR5, 0x4002d97c ;  /* 0x4002d97c00057882 */ /* 0x000fe40000000000 */
[----:B------:R-:W-:Y:S01]  /*0490*/  DADD R4, R4, -UR4 ;  /* 0x8000000404047e29 */ /* 0x000fe20008000000 */
[----:B------:R-:W-:Y:S01]  /*04a0*/  UMOV UR4, 0x54442d18 ;  /* 0x54442d1800047882 */ /* 0x000fe20000000000 */
[----:B------:R-:W0:Y:S01]  /*04b0*/  I2F.F64.U32 R2, R2 ;  /* 0x0000000200027312 */ /* 0x000e220000201800 */
[----:B------:R-:W-:-:S05]  /*04c0*/  UMOV UR5, 0x3ff921fb ;  /* 0x3ff921fb00057882 */ /* 0x000fca0000000000 */
[----:B0-----:R-:W-:-:S08]  /*04d0*/  DFMA R16, R2, UR4, R4 ;  /* 0x0000000402107c2b */ /* 0x001fd00008000004 */
[----:B------:R-:W-:-:S06]  /*04e0*/  DSETP.GE.AND P0, PT, |R16|, 2.14748364800000000000e+09, PT ;  /* 0x41e000001000742a */ /* 0x000fcc0003f06200 */
[----:B------:R-:W-:-:S14]  /*04f0*/  DSETP.EQ.OR P0, PT, |R16|, +INF , !P0 ;  /* 0x7ff000001000742a */ /* 0x000fdc0004702600 */
[----:B------:R-:W-:Y:S05]  /*0500*/  @P0 EXIT ;  /* 0x000000000000094d */ /* 0x000fea0003800000 */
[----:B------:R-:W-:-:S07]  /*0510*/  MOV R10, 0x530 ;  /* 0x00000530000a7802 */ /* 0x000fce0000000f00 */
[----:B------:R-:W-:Y:S05]  /*0520*/  CALL.REL.NOINC `($_Z4testd$__internal_trig_reduction_slowpathd) ;  /* 0x00000004003c7944 */ /* 0x000fea0003c00000 */
[----:B------:R-:W-:Y:S05]  /*0530*/  EXIT ;  /* 0x000000000000794d */ /* 0x000fea0003800000 */
.L_x_0:
[----:B------:R-:W-:Y:S01]  /*0540*/  UMOV UR4, 0xd5a541cb ;  /* 0xd5a541cb00047882 */ /* 0x000fe20000000000 */
[----:B------:R-:W-:Y:S02]  /*0550*/  UMOV UR5, 0x401c0d26 ;  /* 0x401c0d2600057882 */ /* 0x000fe40000000000 */
[----:B------:R-:W-:-:S14]  /*0560*/  DSETP.GTU.AND P0, PT, |R2|, UR4, PT ;  /* 0x0000000402007e2a */ /* 0x000fdc000bf0c200 */
[----:B------:R-:W-:Y:S05]  /*0570*/  @!P0 EXIT ;  /* 0x000000000000894d */ /* 0x000fea0003800000 */
[----:B------:R-:W-:Y:S01]  /*0580*/  DSETP.NEU.AND P0, PT, |R2|, +INF , PT ;  /* 0x7ff000000200742a */ /* 0x000fe20003f0d200 */
[----:B------:R-:W-:Y:S01]  /*0590*/  UMOV UR4, 0x739acddd ;  /* 0x739acddd00047882 */ /* 0x000fe20000000000 */
[----:B------:R-:W-:-:S04]  /*05a0*/  UMOV UR5, 0x4022585c ;  /* 0x4022585c00057882 */ /* 0x000fc80000000000 */
[----:B------:R-:W-:-:S14]  /*05b0*/  DSETP.LE.OR P0, PT, |R2|, UR4, !P0 ;  /* 0x0000000402007e2a */ /* 0x000fdc000c703600 */
[----:B------:R-:W-:Y:S05]  /*05c0*/  @P0 EXIT ;  /* 0x000000000000094d */ /* 0x000fea0003800000 */
[----:B------:R-:W-:Y:S01]  /*05d0*/  DADD R6, -RZ, |R2| ;  /* 0x00000000ff067229 */ /* 0x000fe20000000502 */
[----:B------:R-:W-:Y:S01]  /*05e0*/  UMOV UR4, 0xa050209c ;  /* 0xa050209c00047882 */ /* 0x000fe20000000000 */
[----:B------:R-:W-:-:S04]  /*05f0*/  UMOV UR5, 0x41943281 ;  /* 0x4194328100057882 */ /* 0x000fc80000000000 */
[----:B------:R-:W-:-:S04]  /*0600*/  IMAD.MOV.U32 R6, RZ, RZ, RZ ;  /* 0x000000ffff067224 */ /* 0x000fc800078e00ff */
[----:B------:R-:W0:Y:S02]  /*0610*/  MUFU.RCP64H R7, R7 ;  /* 0x0000000700077308 */ /* 0x000e240000001800 */
[----:B0-----:R-:W-:-:S08]  /*0620*/  DFMA R4, R6, -|R2|, 1 ;  /* 0x3ff000000604742b */ /* 0x001fd00000000c02 */
[----:B------:R-:W-:-:S08]  /*0630*/  DFMA R4, R4, R4, R4 ;  /* 0x000000040404722b */ /* 0x000fd00000000004 */
[----:B------:R-:W-:Y:S01]  /*0640*/  DFMA R16, R6, R4, R6 ;  /* 0x000000040610722b */ /* 0x000fe20000000006 */
[----:B------:R-:W-:Y:S02]  /*0650*/  IMAD.MOV.U32 R4, RZ, RZ, -0x645b9185 ;  /* 0x9ba46e7bff047424 */ /* 0x000fe400078e00ff */
[----:B------:R-:W-:-:S05]  /*0660*/  IMAD.MOV.U32 R5, RZ, RZ, 0x416024e9 ;  /* 0x416024e9ff057424 */ /* 0x000fca00078e00ff */
        /* <DEDUP_REMOVED lines=45> */
.L_x_2:
        /* <DEDUP_REMOVED lines=14> */
        .type           $_Z4testd$__internal_trig_reduction_slowpathd,@function
        .size           $_Z4testd$__internal_trig_reduction_slowpathd,(.L_x_8 - $_Z4testd$__internal_trig_reduction_slowpathd)
$_Z4testd$__internal_trig_reduction_slowpathd:
[--C-:B------:R-:W-:Y:S01]  /*0a20*/  SHF.R.U32.HI R0, RZ, 0x14, R17.reuse ;  /* 0x00000014ff007819 */ /* 0x100fe20000011611 */
[----:B------:R-:W-:Y:S02]  /*0a30*/  IMAD.MOV.U32 R4, RZ, RZ, R16 ;  /* 0x000000ffff047224 */ /* 0x000fe400078e0010 */
[----:B------:R-:W-:Y:S01]  /*0a40*/  IMAD.MOV.U32 R5, RZ, RZ, R17 ;  /* 0x000000ffff057224 */ /* 0x000fe200078e0011 */
[----:B------:R-:W-:Y:S01]  /*0a50*/  LOP3.LUT R3, R0, 0x7ff, RZ, 0xc0, !PT ;  /* 0x000007ff00037812 */ /* 0x000fe200078ec0ff */
[----:B------:R-:W-:-:S03]  /*0a60*/  IMAD.MOV.U32 R2, RZ, RZ, RZ ;  /* 0x000000ffff027224 */ /* 0x000fc600078e00ff */
[----:B------:R-:W-:-:S13]  /*0a70*/  ISETP.NE.AND P0, PT, R3, 0x7ff, PT ;  /* 0x000007ff0300780c */ /* 0x000fda0003f05270 */
[----:B------:R-:W-:Y:S05]  /*0a80*/  @!P0 BRA `(.L_x_3) ;  /* 0x00000008002c8947 */ /* 0x000fea0003800000 */
[----:B------:R-:W-:Y:S01]  /*0a90*/  VIADD R2, R3, 0xfffffc00 ;  /* 0xfffffc0003027836 */ /* 0x000fe20000000000 */
[----:B------:R-:W-:-:S04]  /*0aa0*/  CS2R R18, SRZ ;  /* 0x0000000000127805 */ /* 0x000fc8000001ff00 */
[----:B------:R-:W-:Y:S02]  /*0ab0*/  SHF.R.U32.HI R8, RZ, 0x6, R2 ;  /* 0x00000006ff087819 */ /* 0x000fe40000011602 */
[----:B------:R-:W-:Y:S02]  /*0ac0*/  ISETP.GE.U32.AND P0, PT, R2, 0x80, PT ;  /* 0x000000800200780c */ /* 0x000fe40003f06070 */
[C---:B------:R-:W-:Y:S02]  /*0ad0*/  IADD3 R9, PT, PT, -R8.reuse, 0x13, RZ ;  /* 0x0000001308097810 */ /* 0x040fe40007ffe1ff */
[----:B------:R-:W-:Y:S02]  /*0ae0*/  IADD3 R15, PT, PT, -R8, 0xf, RZ ;  /* 0x0000000f080f7810 */ /* 0x000fe40007ffe1ff */
[----:B------:R-:W-:-:S04]  /*0af0*/  SEL R9, R9, 0x12, P0 ;  /* 0x0000001209097807 */ /* 0x000fc80000000000 */
[----:B------:R-:W-:-:S13]  /*0b00*/  ISETP.GE.AND P0, PT, R15, R9, PT ;  /* 0x000000090f00720c */ /* 0x000fda0003f06270 */
[----:B------:R-:W-:Y:S05]  /*0b10*/  @P0 BRA `(.L_x_4) ;  /* 0x00000000008c0947 */ /* 0x000fea0003800000 */
[----:B------:R-:W0:Y:S01]  /*0b20*/  LDC.64 R2, c[0x4][RZ] ;  /* 0x01000000ff027b82 */ /* 0x000e220000000a00 */
[C---:B------:R-:W-:Y:S01]  /*0b30*/  SHF.L.U64.HI R13, R4.reuse, 0xb, R5 ;  /* 0x0000000b040d7819 */ /* 0x040fe20000010205 */
[----:B------:R-:W-:Y:S01]  /*0b40*/  IMAD.SHL.U32 R11, R4, 0x800, RZ ;  /* 0x00000800040b7824 */ /* 0x000fe200078e00ff */
[----:B------:R-:W-:Y:S01]  /*0b50*/  IADD3 R14, PT, PT, RZ, -R8, -R9 ;  /* 0x80000008ff0e7210 */ /* 0x000fe20007ffe809 */
[----:B------:R-:W-:Y:S01]  /*0b60*/  IMAD.MOV.U32 R12, RZ, RZ, RZ ;  /* 0x000000ffff0c7224 */ /* 0x000fe200078e00ff */
[----:B------:R-:W-:Y:S02]  /*0b70*/  CS2R R18, SRZ ;  /* 0x0000000000127805 */ /* 0x000fe4000001ff00 */
[----:B------:R-:W-:Y:S01]  /*0b80*/  LOP3.LUT R13, R13, 0x80000000, RZ, 0xfc, !PT ;  /* 0x800000000d0d7812 */ /* 0x000fe200078efcff */
[----:B------:R-:W1:Y:S01]  /*0b90*/  LDCU.64 UR4, c[0x0][0x358] ;  /* 0x00006b00ff0477ac */ /* 0x000e620008000a00 */
[----:B------:R-:W-:-:S05]  /*0ba0*/  NOP ;  /* 0x0000000000007918 */ /* 0x000fca0000000000 */
.L_x_5:
[----:B0-----:R-:W-:-:S06]  /*0bb0*/  IMAD.WIDE R4, R15, 0x8, R2 ;  /* 0x000000080f047825 */ /* 0x001fcc00078e0202 */
[----:B-1----:R-:W2:Y:S01]  /*0bc0*/  LDG.E.64.CONSTANT R4, desc[UR4][R4.64] ;  /* 0x0000000404047981 */ /* 0x002ea2000c1e9b00 */
[----:B------:R-:W-:Y:S02]  /*0bd0*/  IMAD.MOV.U32 R6, RZ, RZ, R18 ;  /* 0x000000ffff067224 */ /* 0x000fe400078e0012 */
[----:B------:R-:W-:Y:S02]  /*0be0*/  IMAD.MOV.U32 R7, RZ, RZ, R19 ;  /* 0x000000ffff077224 */ /* 0x000fe400078e0013 */
[----:B------:R-:W-:Y:S02]  /*0bf0*/  VIADD R14, R14, 0x1 ;  /* 0x000000010e0e7836 */ /* 0x000fe40000000000 */
[----:B------:R-:W-:Y:S02]  /*0c00*/  VIADD R15, R15, 0x1 ;  /* 0x000000010f0f7836 */ /* 0x000fe40000000000 */
[----:B--2---:R-:W-:-:S04]  /*0c10*/  IMAD.WIDE.U32 R6, P2, R4, R11, R6 ;  /* 0x0000000b04067225 */ /* 0x004fc80007840006 */
[----:B------:R-:W-:Y:S02]  /*0c20*/  IMAD R19, R4, R13, RZ ;  /* 0x0000000d04137224 */ /* 0x000fe400078e02ff */
[CC--:B------:R-:W-:Y:S02]  /*0c30*/  IMAD R16, R5.reuse, R11.reuse, RZ ;  /* 0x0000000b05107224 */ /* 0x0c0fe400078e02ff */
[----:B------:R-:W-:Y:S01]  /*0c40*/  IMAD.HI.U32 R21, R5, R11, RZ ;  /* 0x0000000b05157227 */ /* 0x000fe200078e00ff */
[----:B------:R-:W-:-:S03]  /*0c50*/  IADD3 R7, P0, PT, R19, R7, RZ ;  /* 0x0000000713077210 */ /* 0x000fc60007f1e0ff */
[----:B------:R-:W-:Y:S01]  /*0c60*/  IMAD R19, R12, 0x8, R1 ;  /* 0x000000080c137824 */ /* 0x000fe200078e0201 */
[----:B------:R-:W-:Y:S01]  /*0c70*/  IADD3 R7, P1, PT, R16, R7, RZ ;  /* 0x0000000710077210 */ /* 0x000fe20007f3e0ff */
[----:B------:R-:W-:-:S04]  /*0c80*/  IMAD.HI.U32 R16, R4, R13, RZ ;  /* 0x0000000d04107227 */ /* 0x000fc800078e00ff */
[----:B------:R-:W-:Y:S01]  /*0c90*/  IMAD.X R4, RZ, RZ, R16, P2 ;  /* 0x000000ffff047224 */ /* 0x000fe200010e0610 */
[----:B------:R0:W-:Y:S01]  /*0ca0*/  STL.64 [R19], R6 ;  /* 0x0000000613007387 */ /* 0x0001e20000100a00 */
[----:B------:R-:W-:-:S03]  /*0cb0*/  IMAD.HI.U32 R16, R5, R13, RZ ;  /* 0x0000000d05107227 */ /* 0x000fc600078e00ff */
[----:B------:R-:W-:Y:S01]  /*0cc0*/  IADD3.X R4, P0, PT, R21, R4, RZ, P0, !PT ;  /* 0x0000000415047210 */ /* 0x000fe2000071e4ff */
[----:B------:R-:W-:Y:S02]  /*0cd0*/  IMAD R5, R5, R13, RZ ;  /* 0x0000000d05057224 */ /* 0x000fe400078e02ff */
[----:B------:R-:W-:-:S03]  /*0ce0*/  VIADD R12, R12, 0x1 ;  /* 0x000000010c0c7836 */ /* 0x000fc60000000000 */
[----:B------:R-:W-:Y:S01]  /*0cf0*/  IADD3.X R18, P1, PT, R5, R4, RZ, P1, !PT ;  /* 0x0000000405127210 */ /* 0x000fe20000f3e4ff */
[----:B------:R-:W-:Y:S01]  /*0d00*/  IMAD.X R4, RZ, RZ, R16, P0 ;  /* 0x000000ffff047224 */ /* 0x000fe200000e0610 */
[----:B------:R-:W-:-:S03]  /*0d10*/  ISETP.NE.AND P0, PT, R14, -0xf, PT ;  /* 0xfffffff10e00780c */ /* 0x000fc60003f05270 */
[----:B0-----:R-:W-:-:S10]  /*0d20*/  IMAD.X R19, RZ, RZ, R4, P1 ;  /* 0x000000ffff137224 */ /* 0x001fd400008e0604 */
[----:B------:R-:W-:Y:S05]  /*0d30*/  @P0 BRA `(.L_x_5) ;  /* 0xfffffffc009c0947 */ /* 0x000fea000383ffff */
[----:B------:R-:W-:-:S07]  /*0d40*/  IMAD.MOV.U32 R15, RZ, RZ, R9 ;  /* 0x000000ffff0f7224 */ /* 0x000fce00078e0009 */
.L_x_4:
[----:B------:R-:W-:Y:S01]  /*0d50*/  LOP3.LUT P0, R23, R0, 0x3f, RZ, 0xc0, !PT ;  /* 0x0000003f00177812 */ /* 0x000fe2000780c0ff */
[----:B------:R-:W-:-:S04]  /*0d60*/  IMAD.IADD R0, R8, 0x1, R15 ;  /* 0x0000000108007824 */ /* 0x000fc800078e020f */
[----:B------:R-:W-:-:S05]  /*0d70*/  IMAD.U32 R21, R0, 0x8, R1 ;  /* 0x0000000800157824 */ /* 0x000fca00078e0001 */
[----:B------:R0:W-:Y:S04]  /*0d80*/  STL.64 [R21+-0x78], R18 ;  /* 0xffff881215007387 */ /* 0x0001e80000100a00 */
[----:B------:R-:W2:Y:S04]  /*0d90*/  @P0 LDL.64 R8, [R1+0x8] ;  /* 0x0000080001080983 */ /* 0x000ea80000100a00 */
[----:B------:R-:W3:Y:S04]  /*0da0*/  LDL.64 R4, [R1+0x10] ;  /* 0x0000100001047983 */ /* 0x000ee80000100a00 */
[----:B------:R-:W4:Y:S01]  /*0db0*/  LDL.64 R2, [R1+0x18] ;  /* 0x0000180001027983 */ /* 0x000f220000100a00 */
[----:B------:R-:W-:-:S02]  /*0dc0*/  @P0 LOP3.LUT R0, R23, 0x3f, RZ, 0x3c, !PT ;  /* 0x0000003f17000812 */ /* 0x000fc400078e3cff */
[--C-:B--2---:R-:W-:Y:S02]  /*0dd0*/  @P0 SHF.R.U64 R7, R8, 0x1, R9.reuse ;  /* 0x0000000108070819 */ /* 0x104fe40000001209 */
[----:B------:R-:W-:Y:S02]  /*0de0*/  @P0 SHF.R.U32.HI R9, RZ, 0x1, R9 ;  /* 0x00000001ff090819 */ /* 0x000fe40000011609 */
[C---:B---3--:R-:W-:Y:S02]  /*0df0*/  @P0 SHF.L.U32 R11, R4.reuse, R23, RZ ;  /* 0x00000017040b0219 */ /* 0x048fe400000006ff */
[----:B------:R-:W-:Y:S02]  /*0e00*/  @P0 SHF.R.U64 R6, R7, R0, R9 ;  /* 0x0000000007060219 */ /* 0x000fe40000001209 */
[--C-:B------:R-:W-:Y:S02]  /*0e10*/  @P0 SHF.R.U32.HI R15, RZ, 0x1, R5.reuse ;  /* 0x00000001ff0f0819 */ /* 0x100fe40000011605 */
[----:B------:R-:W-:-:S02]  /*0e20*/  @P0 SHF.R.U64 R13, R4, 0x1, R5 ;  /* 0x00000001040d0819 */ /* 0x000fc40000001205 */
[-C--:B------:R-:W-:Y:S02]  /*0e30*/  @P0 SHF.L.U64.HI R8, R4, R23.reuse, R5 ;  /* 0x0000001704080219 */ /* 0x080fe40000010205 */
[----:B------:R-:W-:Y:S02]  /*0e40*/  @P0 SHF.R.U32.HI R7, RZ, R0, R9 ;  /* 0x00000000ff070219 */ /* 0x000fe40000011609 */
[----:B------:R-:W-:Y:S02]  /*0e50*/  @P0 LOP3.LUT R4, R11, R6, RZ, 0xfc, !PT ;  /* 0x000000060b040212 */ /* 0x000fe400078efcff */
[----:B----4-:R-:W-:Y:S02]  /*0e60*/  @P0 SHF.L.U32 R9, R2, R23, RZ ;  /* 0x0000001702090219 */ /* 0x010fe400000006ff */
[----:B------:R-:W-:Y:S02]  /*0e70*/  @P0 SHF.R.U64 R12, R13, R0, R15 ;  /* 0x000000000d0c0219 */ /* 0x000fe4000000120f */
[----:B------:R-:W-:Y:S01]  /*0e80*/  @P0 LOP3.LUT R5, R8, R7, RZ, 0xfc, !PT ;  /* 0x0000000708050212 */ /* 0x000fe200078efcff */
[----:B------:R-:W-:Y:S01]  /*0e90*/  IMAD.SHL.U32 R8, R4, 0x4, RZ ;  /* 0x0000000404087824 */ /* 0x000fe200078e00ff */
[----:B------:R-:W-:-:S02]  /*0ea0*/  @P0 SHF.L.U64.HI R7, R2, R23, R3 ;  /* 0x0000001702070219 */ /* 0x000fc40000010203 */
[----:B------:R-:W-:Y:S02]  /*0eb0*/  @P0 LOP3.LUT R2, R9, R12, RZ, 0xfc, !PT ;  /* 0x0000000c09020212 */ /* 0x000fe400078efcff */
[----:B------:R-:W-:Y:S02]  /*0ec0*/  @P0 SHF.R.U32.HI R0, RZ, R0, R15 ;  /* 0x00000000ff000219 */ /* 0x000fe4000001160f */
[----:B------:R-:W-:Y:S02]  /*0ed0*/  SHF.L.U64.HI R9, R4, 0x2, R5 ;  /* 0x0000000204097819 */ /* 0x000fe40000010205 */
[----:B------:R-:W-:Y:S02]  /*0ee0*/  @P0 LOP3.LUT R3, R7, R0, RZ, 0xfc, !PT ;  /* 0x0000000007030212 */ /* 0x000fe400078efcff */
[----:B------:R-:W-:Y:S02]  /*0ef0*/  SHF.L.W.U32.HI R5, R5, 0x2, R2 ;  /* 0x0000000205057819 */ /* 0x000fe40000010e02 */
[----:B------:R-:W-:-:S02]  /*0f00*/  IADD3 RZ, P0, PT, RZ, -R8, RZ ;  /* 0x80000008ffff7210 */ /* 0x000fc40007f1e0ff */
[----:B------:R-:W-:Y:S02]  /*0f10*/  LOP3.LUT R0, RZ, R9, RZ, 0x33, !PT ;  /* 0x00000009ff007212 */ /* 0x000fe400078e33ff */
[----:B------:R-:W-:Y:S02]  /*0f20*/  SHF.L.W.U32.HI R2, R2, 0x2, R3 ;  /* 0x0000000202027819 */ /* 0x000fe40000010e03 */
[----:B------:R-:W-:Y:S02]  /*0f30*/  LOP3.LUT R6, RZ, R5, RZ, 0x33, !PT ;  /* 0x00000005ff067212 */ /* 0x000fe400078e33ff */
[----:B------:R-:W-:Y:S02]  /*0f40*/  IADD3.X R4, P0, PT, RZ, R0, RZ, P0, !PT ;  /* 0x00000000ff047210 */ /* 0x000fe4000071e4ff */
[----:B------:R-:W-:Y:S02]  /*0f50*/  LOP3.LUT R0, RZ, R2, RZ, 0x33, !PT ;  /* 0x00000002ff007212 */ /* 0x000fe400078e33ff */
[----:B------:R-:W-:-:S02]  /*0f60*/  IADD3.X R6, P1, PT, RZ, R6, RZ, P0, !PT ;  /* 0x00000006ff067210 */ /* 0x000fc4000073e4ff */
[----:B------:R-:W-:-:S03]  /*0f70*/  ISETP.GT.U32.AND P2, PT, R5, -0x1, PT ;  /* 0xffffffff0500780c */ /* 0x000fc60003f44070 */
[----:B------:R-:W-:Y:S01]  /*0f80*/  IMAD.X R7, RZ, RZ, R0, P1 ;  /* 0x000000ffff077224 */ /* 0x000fe200008e0600 */
[----:B------:R-:W-:-:S04]  /*0f90*/  ISETP.GT.AND.EX P0, PT, R2, -0x1, PT, P2 ;  /* 0xffffffff0200780c */ /* 0x000fc80003f04320 */
[----:B------:R-:W-:Y:S02]  /*0fa0*/  SEL R12, R2, R7, P0 ;  /* 0x00000007020c7207 */ /* 0x000fe40000000000 */
[----:B------:R-:W-:Y:S02]  /*0fb0*/  SEL R7, R5, R6, P0 ;  /* 0x0000000605077207 */ /* 0x000fe40000000000 */
[----:B------:R-:W-:Y:S02]  /*0fc0*/  ISETP.NE.U32.AND P1, PT, R12, RZ, PT ;  /* 0x000000ff0c00720c */ /* 0x000fe40003f25070 */
[----:B------:R-:W-:Y:S02]  /*0fd0*/  SEL R9, R9, R4, P0 ;  /* 0x0000000409097207 */ /* 0x000fe40000000000 */
[----:B------:R-:W-:Y:S01]  /*0fe0*/  SEL R5, R7, R12, !P1 ;  /* 0x0000000c07057207 */ /* 0x000fe20004800000 */
[----:B------:R-:W-:-:S05]  /*0ff0*/  @!P0 IMAD.MOV R8, RZ, RZ, -R8 ;  /* 0x000000ffff088224 */ /* 0x000fca00078e0a08 */
[----:B------:R-:W1:Y:S02]  /*1000*/  FLO.U32 R5, R5 ;  /* 0x0000000500057300 */ /* 0x000e6400000e0000 */
[C---:B-1----:R-:W-:Y:S02]  /*1010*/  IADD3 R6, PT, PT, -R5.reuse, 0x1f, RZ ;  /* 0x0000001f05067810 */ /* 0x042fe40007ffe1ff */
[----:B------:R-:W-:-:S03]  /*1020*/  IADD3 R0, PT, PT, -R5, 0x3f, RZ ;  /* 0x0000003f05007810 */ /* 0x000fc60007ffe1ff */
[----:B------:R-:W-:-:S05]  /*1030*/  @P1 IMAD.MOV R0, RZ, RZ, R6 ;  /* 0x000000ffff001224 */ /* 0x000fca00078e0206 */
[----:B------:R-:W-:-:S13]  /*1040*/  ISETP.NE.AND P1, PT, R0, RZ, PT ;  /* 0x000000ff0000720c */ /* 0x000fda0003f25270 */
[----:B0-----:R-:W-:Y:S05]  /*1050*/  @!P1 BRA `(.L_x_6) ;  /* 0x0000000000289947 */ /* 0x001fea0003800000 */
[----:B------:R-:W-:Y:S02]  /*1060*/  LOP3.LUT R4, R0, 0x3f, RZ, 0xc0, !PT ;  /* 0x0000003f00047812 */ /* 0x000fe400078ec0ff */
[--C-:B------:R-:W-:Y:S02]  /*1070*/  SHF.R.U64 R6, R8, 0x1, R9.reuse ;  /* 0x0000000108067819 */ /* 0x100fe40000001209 */
[----:B------:R-:W-:Y:S02]  /*1080*/  SHF.R.U32.HI R8, RZ, 0x1, R9 ;  /* 0x00000001ff087819 */ /* 0x000fe40000011609 */
[----:B------:R-:W-:Y:S02]  /*1090*/  LOP3.LUT R5, R0, 0x3f, RZ, 0xc, !PT ;  /* 0x0000003f00057812 */ /* 0x000fe400078e0cff */
[CC--:B------:R-:W-:Y:S02]  /*10a0*/  SHF.L.U64.HI R12, R7.reuse, R4.reuse, R12 ;  /* 0x00000004070c7219 */ /* 0x0c0fe4000001020c */
[----:B------:R-:W-:-:S02]  /*10b0*/  SHF.L.U32 R7, R7, R4, RZ ;  /* 0x0000000407077219 */ /* 0x000fc400000006ff */
[-CC-:B------:R-:W-:Y:S02]  /*10c0*/  SHF.R.U64 R4, R6, R5.reuse, R8.reuse ;  /* 0x0000000506047219 */ /* 0x180fe40000001208 */
[----:B------:R-:W-:Y:S02]  /*10d0*/  SHF.R.U32.HI R5, RZ, R5, R8 ;  /* 0x00000005ff057219 */ /* 0x000fe40000011608 */
[----:B------:R-:W-:Y:S02]  /*10e0*/  LOP3.LUT R7, R7, R4, RZ, 0xfc, !PT ;  /* 0x0000000407077212 */ /* 0x000fe400078efcff */
[----:B------:R-:W-:-:S07]  /*10f0*/  LOP3.LUT R12, R12, R5, RZ, 0xfc, !PT ;  /* 0x000000050c0c7212 */ /* 0x000fce00078efcff */
.L_x_6:
[----:B------:R-:W-:-:S04]  /*1100*/  IMAD.WIDE.U32 R8, R7, 0x2168c235, RZ ;  /* 0x2168c23507087825 */ /* 0x000fc800078e00ff */
[----:B------:R-:W-:Y:S01]  /*1110*/  IMAD.MOV.U32 R4, RZ, RZ, R9 ;  /* 0x000000ffff047224 */ /* 0x000fe200078e0009 */
[----:B------:R-:W-:Y:S01]  /*1120*/  IADD3 RZ, P1, PT, R8, R8, RZ ;  /* 0x0000000808ff7210 */ /* 0x000fe20007f3e0ff */
[----:B------:R-:W-:Y:S02]  /*1130*/  IMAD.MOV.U32 R5, RZ, RZ, RZ ;  /* 0x000000ffff057224 */ /* 0x000fe400078e00ff */
[----:B------:R-:W-:-:S04]  /*1140*/  IMAD.HI.U32 R6, R12, -0x36f0255e, RZ ;  /* 0xc90fdaa20c067827 */ /* 0x000fc800078e00ff */
[----:B------:R-:W-:-:S04]  /*1150*/  IMAD.WIDE.U32 R4, R7, -0x36f0255e, R4 ;  /* 0xc90fdaa207047825 */ /* 0x000fc800078e0004 */
[C---:B------:R-:W-:Y:S02]  /*1160*/  IMAD R7, R12.reuse, -0x36f0255e, RZ ;  /* 0xc90fdaa20c077824 */ /* 0x040fe400078e02ff */
[----:B------:R-:W-:-:S04]  /*1170*/  IMAD.WIDE.U32 R4, P2, R12, 0x2168c235, R4 ;  /* 0x2168c2350c047825 */ /* 0x000fc80007840004 */
[----:B------:R-:W-:Y:S01]  /*1180*/  IMAD.X R6, RZ, RZ, R6, P2 ;  /* 0x000000ffff067224 */ /* 0x000fe200010e0606 */
[----:B------:R-:W-:Y:S02]  /*1190*/  IADD3 R5, P2, PT, R7, R5, RZ ;  /* 0x0000000507057210 */ /* 0x000fe40007f5e0ff */
[----:B------:R-:W-:Y:S02]  /*11a0*/  IADD3.X RZ, P1, PT, R4, R4, RZ, P1, !PT ;  /* 0x0000000404ff7210 */ /* 0x000fe40000f3e4ff */
[C---:B------:R-:W-:Y:S01]  /*11b0*/  ISETP.GT.U32.AND P3, PT, R5.reuse, RZ, PT ;  /* 0x000000ff0500720c */ /* 0x040fe20003f64070 */
[----:B------:R-:W-:Y:S01]  /*11c0*/  IMAD.X R6, RZ, RZ, R6, P2 ;  /* 0x000000ffff067224 */ /* 0x000fe200010e0606 */
[----:B------:R-:W-:-:S04]  /*11d0*/  IADD3.X R4, P2, PT, R5, R5, RZ, P1, !PT ;  /* 0x0000000505047210 */ /* 0x000fc80000f5e4ff */
[C---:B------:R-:W-:Y:S01]  /*11e0*/  ISETP.GT.AND.EX P1, PT, R6.reuse, RZ, PT, P3 ;  /* 0x000000ff0600720c */ /* 0x040fe20003f24330 */
[----:B------:R-:W-:-:S03]  /*11f0*/  IMAD.X R7, R6, 0x1, R6, P2 ;  /* 0x0000000106077824 */ /* 0x000fc600010e0606 */
[----:B------:R-:W-:Y:S02]  /*1200*/  SEL R4, R4, R5, P1 ;  /* 0x0000000504047207 */ /* 0x000fe40000800000 */
[----:B------:R-:W-:Y:S02]  /*1210*/  SEL R5, R7, R6, P1 ;  /* 0x0000000607057207 */ /* 0x000fe40000800000 */
[----:B------:R-:W-:Y:S02]  /*1220*/  IADD3 R4, P2, PT, R4, 0x1, RZ ;  /* 0x0000000104047810 */ /* 0x000fe40007f5e0ff */
[----:B------:R-:W-:Y:S02]  /*1230*/  SEL R7, RZ, 0xffffffff, !P1 ;  /* 0xffffffffff077807 */ /* 0x000fe40004800000 */
[----:B------:R-:W-:Y:S01]  /*1240*/  LOP3.LUT P1, R17, R17, 0x80000000, RZ, 0xc0, !PT ;  /* 0x8000000011117812 */ /* 0x000fe2000782c0ff */
[----:B------:R-:W-:Y:S02]  /*1250*/  IMAD.X R5, RZ, RZ, R5, P2 ;  /* 0x000000ffff057224 */ /* 0x000fe400010e0605 */
[----:B------:R-:W-:Y:S01]  /*1260*/  IMAD.IADD R0, R7, 0x1, -R0 ;  /* 0x0000000107007824 */ /* 0x000fe200078e0a00 */
[----:B------:R-:W-:-:S02]  /*1270*/  SHF.R.U32.HI R7, RZ, 0x1e, R3 ;  /* 0x0000001eff077819 */ /* 0x000fc40000011603 */
[----:B------:R-:W-:Y:S01]  /*1280*/  SHF.R.U64 R4, R4, 0xa, R5 ;  /* 0x0000000a04047819 */ /* 0x000fe20000001205 */
[----:B------:R-:W-:Y:S01]  /*1290*/  IMAD.SHL.U32 R0, R0, 0x100000, RZ ;  /* 0x0010000000007824 */ /* 0x000fe200078e00ff */
[----:B------:R-:W-:Y:S02]  /*12a0*/  LEA.HI R2, R2, R7, RZ, 0x1 ;  /* 0x0000000702027211 */ /* 0x000fe400078f08ff */
[----:B------:R-:W-:Y:S02]  /*12b0*/  IADD3 R4, P2, PT, R4, 0x1, RZ ;  /* 0x0000000104047810 */ /* 0x000fe40007f5e0ff */
[----:B------:R-:W-:Y:S01]  /*12c0*/  @!P0 LOP3.LUT R17, R17, 0x80000000, RZ, 0x3c, !PT ;  /* 0x8000000011118812 */ /* 0x000fe200078e3cff */
[----:B------:R-:W-:Y:S01]  /*12d0*/  @P1 IMAD.MOV R2, RZ, RZ, -R2 ;  /* 0x000000ffff021224 */ /* 0x000fe200078e0a02 */
[----:B------:R-:W-:-:S04]  /*12e0*/  LEA.HI.X R5, R5, RZ, RZ, 0x16, P2 ;  /* 0x000000ff05057211 */ /* 0x000fc800010fb4ff */
[--C-:B------:R-:W-:Y:S02]  /*12f0*/  SHF.R.U64 R4, R4, 0x1, R5.reuse ;  /* 0x0000000104047819 */ /* 0x100fe40000001205 */
[----:B------:R-:W-:Y:S02]  /*1300*/  SHF.R.U32.HI R3, RZ, 0x1, R5 ;  /* 0x00000001ff037819 */ /* 0x000fe40000011605 */
[----:B------:R-:W-:-:S04]  /*1310*/  IADD3 R4, P2, P3, RZ, RZ, R4 ;  /* 0x000000ffff047210 */ /* 0x000fc80007b5e004 */
[----:B------:R-:W-:-:S04]  /*1320*/  IADD3.X R0, PT, PT, R0, 0x3fe00000, R3, P2, P3 ;  /* 0x3fe0000000007810 */ /* 0x000fc800017e6403 */
[----:B------:R-:W-:-:S07]  /*1330*/  LOP3.LUT R5, R0, R17, RZ, 0xfc, !PT ;  /* 0x0000001100057212 */ /* 0x000fce00078efcff */
.L_x_3:
[----:B------:R-:W-:-:S04]  /*1340*/  IMAD.MOV.U32 R11, RZ, RZ, 0x0 ;  /* 0x00000000ff0b7424 */ /* 0x000fc800078e00ff */
[----:B------:R-:W-:Y:S05]  /*1350*/  RET.REL.NODEC R10 `(_Z4testd) ;  /* 0xffffffec0a287950 */ /* 0x000fea0003c3ffff */
.L_x_7:
[----:B------:R-:W-:-:S00]  /*1360*/  BRA `(.L_x_7) ;  /* 0xfffffffc00fc7947 */ /* 0x000fc0000383ffff */
[----:B------:R-:W-:-:S00]  /*1370*/  NOP ;  /* 0x0000000000007918 */ /* 0x000fc00000000000 */
        /* <DEDUP_REMOVED lines=8> */
.L_x_8:


//--------------------- .nv.global.init           --------------------------
	.section	.nv.global.init,"aw",@progbits
	.align	8
.nv.global.init:
	.type		__cudart_i2opi_d,@object
	.size		__cudart_i2opi_d,(.L_0 - __cudart_i2opi_d)
__cudart_i2opi_d:
        /*0000*/ 	.byte	0x08, 0x5d, 0x8d, 0x1f, 0xb1, 0x5f, 0xfb, 0x6b, 0xea, 0x92, 0x52, 0x8a, 0xf7, 0x39, 0x07, 0x3d
        /* <DEDUP_REMOVED lines=8> */
.L_0:


//--------------------- .nv.shared.reserved.0     --------------------------
	.section	.nv.shared.reserved.0,"aw",@nobits
	.weak		__nv_reservedSMEM_offset_0_alias
	.size		__nv_reservedSMEM_offset_0_alias, 0, 64
	.other		__nv_reservedSMEM_offset_0_alias,@"STO_CUDA_RESERVED_SHARED STV_DEFAULT"
__nv_reservedSMEM_offset_0_alias:
	.zero		0
	.zero		64


//--------------------- .nv.constant0._Z4testd    --------------------------
	.section	.nv.constant0._Z4testd,"a",@progbits
	.sectionflags	@""
	.align	4
.nv.constant0._Z4testd:
	.zero		904


//--------------------- SYMBOLS --------------------------

	.type		.nv.reservedSmem.offset0,@object
	.size		.nv.reservedSmem.offset0,0x4
